//
// Generated by NVIDIA NVVM Compiler
//
// Compiler Build ID: CL-36424714
// Cuda compilation tools, release 13.0, V13.0.88
// Based on NVVM 20.0.0
//

.version 9.0
.target sm_100
.address_size 64

	// .globl	_Z6kernelPhS_

.visible .entry _Z6kernelPhS_(
	.param .u64 .ptr .align 1 _Z6kernelPhS__param_0,
	.param .u64 .ptr .align 1 _Z6kernelPhS__param_1
)
{
	.reg .b32 	%r<18>;
	.reg .b64 	%rd<5>;

	ld.param.u64 	%rd1, [_Z6kernelPhS__param_1];
	cvta.to.global.u64 	%rd2, %rd1;
	mov.u32 	%r1, %ctaid.x;
	shl.b32 	%r2, %r1, 4;
	mov.u32 	%r3, %tid.x;
	add.s32 	%r4, %r2, %r3;
	mov.u32 	%r5, %ctaid.y;
	mov.u32 	%r6, %tid.y;
	shl.b32 	%r7, %r5, 8;
	shl.b32 	%r8, %r6, 4;
	add.s32 	%r9, %r7, %r8;
	mov.u32 	%r10, %nctaid.x;
	mad.lo.s32 	%r11, %r9, %r10, %r4;
	mul.hi.s32 	%r12, %r4, -2139062143;
	add.s32 	%r13, %r12, %r4;
	shr.u32 	%r14, %r13, 31;
	shr.u32 	%r15, %r13, 7;
	add.s32 	%r16, %r15, %r14;
	add.s32 	%r17, %r4, %r16;
	cvt.s64.s32 	%rd3, %r11;
	add.s64 	%rd4, %rd2, %rd3;
	st.global.u8 	[%rd4], %r17;
	ret;

}


// ===== COMPILED SASS (sm_100) =====

	.target	sm_100

	.elftype	@"ET_EXEC"


//--------------------- .note.nv.tkinfo           --------------------------
	.section	.note.nv.tkinfo,"",@"SHT_NOTE"
	.sectionflags	@"SHF_NOTE_NV_TKINFO"
	.tkinfo
        /*0018*/ 	.word	0x00000002
        /*0030*/ 	.string	""
        /*0030*/ 	.string	"ptxas"
        /*0030*/ 	.string	"Cuda compilation tools, release 13.0, V13.0.88"
        /*0030*/ 	.string	"Build cuda_13.0.r13.0/compiler.36424714_0"
        /*0030*/ 	.string	"-arch sm_100 -m 64 "



//--------------------- .note.nv.cuinfo           --------------------------
	.section	.note.nv.cuinfo,"",@"SHT_NOTE"
	.sectionflags	@"SHF_NOTE_NV_CUINFO"
        /*0018*/ 	.short	0x0002
        /*001a*/ 	.short	0x0064
        /*001c*/ 	.short	0x0082
	.zero		2


//--------------------- .nv.info                  --------------------------
	.section	.nv.info,"",@"SHT_CUDA_INFO"
	.align	4


	//----- nvinfo : EIATTR_REGCOUNT
	.align		4
        /*0000*/ 	.byte	0x04, 0x2f
        /*0002*/ 	.short	(.L_1 - .L_0)
	.align		4
.L_0:
        /*0004*/ 	.word	index@(_Z6kernelPhS_)
        /*0008*/ 	.word	0x0000000a


	//----- nvinfo : EIATTR_FRAME_SIZE
	.align		4
.L_1:
        /*000c*/ 	.byte	0x04, 0x11
        /*000e*/ 	.short	(.L_3 - .L_2)
	.align		4
.L_2:
        /*0010*/ 	.word	index@(_Z6kernelPhS_)
        /*0014*/ 	.word	0x00000000


	//----- nvinfo : EIATTR_MIN_STACK_SIZE
	.align		4
.L_3:
        /*0018*/ 	.byte	0x04, 0x12
        /*001a*/ 	.short	(.L_5 - .L_4)
	.align		4
.L_4:
        /*001c*/ 	.word	index@(_Z6kernelPhS_)
        /*0020*/ 	.word	0x00000000
.L_5:


//--------------------- .nv.compat                --------------------------
	.section	.nv.compat,"",@"SHT_CUDA_COMPAT_INFO"
	.align	4
        /*0000*/ 	.byte	0x02, 0x09, 0x00, 0x00, 0x02, 0x02, 0x01, 0x00, 0x02, 0x05, 0x05, 0x00, 0x03, 0x07, 0x01, 0x01
        /*0010*/ 	.byte	0x02, 0x03, 0x00, 0x00, 0x02, 0x06, 0x01, 0x00, 0x04, 0x0b, 0x08, 0x00, 0x09, 0x00, 0x00, 0x00
        /*0020*/ 	.byte	0x00, 0x00, 0x00, 0x00


//--------------------- .nv.info._Z6kernelPhS_    --------------------------
	.section	.nv.info._Z6kernelPhS_,"",@"SHT_CUDA_INFO"
	.sectionflags	@""
	.align	4


	//----- nvinfo : EIATTR_CUDA_API_VERSION
	.align		4
        /*0000*/ 	.byte	0x04, 0x37
        /*0002*/ 	.short	(.L_7 - .L_6)
.L_6:
        /*0004*/ 	.word	0x00000082


	//----- nvinfo : EIATTR_KPARAM_INFO
	.align		4
.L_7:
        /*0008*/ 	.byte	0x04, 0x17
        /*000a*/ 	.short	(.L_9 - .L_8)
.L_8:
        /*000c*/ 	.word	0x00000000
        /*0010*/ 	.short	0x0001
        /*0012*/ 	.short	0x0008
        /*0014*/ 	.byte	0x00, 0xf5, 0x21, 0x00


	//----- nvinfo : EIATTR_KPARAM_INFO
	.align		4
.L_9:
        /*0018*/ 	.byte	0x04, 0x17
        /*001a*/ 	.short	(.L_11 - .L_10)
.L_10:
        /*001c*/ 	.word	0x00000000
        /*0020*/ 	.short	0x0000
        /*0022*/ 	.short	0x0000
        /*0024*/ 	.byte	0x00, 0xf5, 0x21, 0x00


	//----- nvinfo : EIATTR_SPARSE_MMA_MASK
	.align		4
.L_11:
        /*0028*/ 	.byte	0x03, 0x50
        /*002a*/ 	.short	0x0000


	//----- nvinfo : EIATTR_MAXREG_COUNT
	.align		4
        /*002c*/ 	.byte	0x03, 0x1b
        /*002e*/ 	.short	0x00ff


	//----- nvinfo : EIATTR_MERCURY_ISA_VERSION
	.align		4
        /*0030*/ 	.byte	0x03, 0x5f
        /*0032*/ 	.short	0x0101


	//----- nvinfo : EIATTR_VRC_CTA_INIT_COUNT
	.align		4
        /*0034*/ 	.byte	0x02, 0x4a
	.zero		1
	.zero		1


	//----- nvinfo : EIATTR_EXIT_INSTR_OFFSETS
	.align		4
        /*0038*/ 	.byte	0x04, 0x1c
        /*003a*/ 	.short	(.L_13 - .L_12)


	//   ....[0]....
.L_12:
        /*003c*/ 	.word	0x00000140


	//----- nvinfo : EIATTR_CBANK_PARAM_SIZE
	.align		4
.L_13:
        /*0040*/ 	.byte	0x03, 0x19
        /*0042*/ 	.short	0x0010


	//----- nvinfo : EIATTR_PARAM_CBANK
	.align		4
        /*0044*/ 	.byte	0x04, 0x0a
        /*0046*/ 	.short	(.L_15 - .L_14)
	.align		4
.L_14:
        /*0048*/ 	.word	index@(.nv.constant0._Z6kernelPhS_)
        /*004c*/ 	.short	0x0380
        /*004e*/ 	.short	0x0010


	//----- nvinfo : EIATTR_SW_WAR
	.align		4
.L_15:
        /*0050*/ 	.byte	0x04, 0x36
        /*0052*/ 	.short	(.L_17 - .L_16)
.L_16:
        /*0054*/ 	.word	0x00000008
.L_17:


//--------------------- .nv.callgraph             --------------------------
	.section	.nv.callgraph,"",@"SHT_CUDA_CALLGRAPH"
	.align	4
	.sectionentsize	8
	.align		4
        /*0000*/ 	.word	0x00000000
	.align		4
        /*0004*/ 	.word	0xffffffff
	.align		4
        /*0008*/ 	.word	0x00000000
	.align		4
        /*000c*/ 	.word	0xfffffffe
	.align		4
        /*0010*/ 	.word	0x00000000
	.align		4
        /*0014*/ 	.word	0xfffffffd
	.align		4
        /*0018*/ 	.word	0x00000000
	.align		4
        /*001c*/ 	.word	0xfffffffc


//--------------------- .text._Z6kernelPhS_       --------------------------
	.section	.text._Z6kernelPhS_,"ax",@progbits
	.align	128
        .global         _Z6kernelPhS_
        .type           _Z6kernelPhS_,@function
        .size           _Z6kernelPhS_,(.L_x_1 - _Z6kernelPhS_)
        .other          _Z6kernelPhS_,@"STO_CUDA_ENTRY STV_DEFAULT"
_Z6kernelPhS_:
.text._Z6kernelPhS_:
[----:B------:R-:W-:Y:S01]  /*0000*/  LDC R1, c[0x0][0x37c] ;  /* 0x0000df00ff017b82 */ /* 0x000fe20000000800 */
[----:B------:R-:W0:Y:S01]  /*0010*/  S2R R4, SR_CTAID.X ;  /* 0x0000000000047919 */ /* 0x000e220000002500 */
[----:B------:R-:W1:Y:S01]  /*0020*/  LDCU UR6, c[0x0][0x370] ;  /* 0x00006e00ff0677ac */ /* 0x000e620008000800 */
[----:B------:R-:W0:Y:S01]  /*0030*/  S2R R5, SR_TID.X ;  /* 0x0000000000057919 */ /* 0x000e220000002100 */
[----:B------:R-:W2:Y:S01]  /*0040*/  LDCU.64 UR8, c[0x0][0x388] ;  /* 0x00007100ff0877ac */ /* 0x000ea20008000a00 */
[----:B------:R-:W3:Y:S01]  /*0050*/  S2R R0, SR_CTAID.Y ;  /* 0x0000000000007919 */ /* 0x000ee20000002600 */
[----:B------:R-:W4:Y:S01]  /*0060*/  LDCU.64 UR4, c[0x0][0x358] ;  /* 0x00006b00ff0477ac */ /* 0x000f220008000a00 */
[----:B------:R-:W3:Y:S01]  /*0070*/  S2R R3, SR_TID.Y ;  /* 0x0000000000037919 */ /* 0x000ee20000002200 */
[----:B0-----:R-:W-:Y:S02]  /*0080*/  IMAD R5, R4, 0x10, R5 ;  /* 0x0000001004057824 */ /* 0x001fe400078e0205 */
[----:B------:R-:W-:Y:S01]  /*0090*/  HFMA2 R4, -RZ, RZ, 0, 0 ;  /* 0x00000000ff047431 */ /* 0x000fe200000001ff */
[----:B---3--:R-:W-:-:S04]  /*00a0*/  LEA R3, R0, R3, 0x4 ;  /* 0x0000000300037211 */ /* 0x008fc800078e20ff */
[----:B------:R-:W-:-:S04]  /*00b0*/  IMAD.HI R0, R5, -0x7f7f7f7f, R4 ;  /* 0x8080808105007827 */ /* 0x000fc800078e0204 */
[----:B------:R-:W-:Y:S01]  /*00c0*/  IMAD.SHL.U32 R3, R3, 0x10, RZ ;  /* 0x0000001003037824 */ /* 0x000fe200078e00ff */
[----:B------:R-:W-:-:S03]  /*00d0*/  SHF.R.U32.HI R7, RZ, 0x1f, R0 ;  /* 0x0000001fff077819 */ /* 0x000fc60000011600 */
[----:B-1----:R-:W-:Y:S01]  /*00e0*/  IMAD R3, R3, UR6, R5 ;  /* 0x0000000603037c24 */ /* 0x002fe2000f8e0205 */
[----:B------:R-:W-:-:S04]  /*00f0*/  LEA.HI R7, R0, R7, RZ, 0x19 ;  /* 0x0000000700077211 */ /* 0x000fc800078fc8ff */
[----:B--2---:R-:W-:Y:S01]  /*0100*/  IADD3 R2, P0, PT, R3, UR8, RZ ;  /* 0x0000000803027c10 */ /* 0x004fe2000ff1e0ff */
[----:B------:R-:W-:-:S03]  /*0110*/  IMAD.IADD R7, R5, 0x1, R7 ;  /* 0x0000000105077824 */ /* 0x000fc600078e0207 */
[----:B------:R-:W-:-:S05]  /*0120*/  LEA.HI.X.SX32 R3, R3, UR9, 0x1, P0 ;  /* 0x0000000903037c11 */ /* 0x000fca00080f0eff */
[----:B----4-:R-:W-:Y:S01]  /*0130*/  STG.E.U8 desc[UR4][R2.64], R7 ;  /* 0x0000000702007986 */ /* 0x010fe2000c101104 */
[----:B------:R-:W-:Y:S05]  /*0140*/  EXIT ;  /* 0x000000000000794d */ /* 0x000fea0003800000 */
.L_x_0:
[----:B------:R-:W-:-:S00]  /*0150*/  BRA `(.L_x_0) ;  /* 0xfffffffc00fc7947 */ /* 0x000fc0000383ffff */
[----:B------:R-:W-:-:S00]  /*0160*/  NOP ;  /* 0x0000000000007918 */ /* 0x000fc00000000000 */
        /* <DEDUP_REMOVED lines=9> */
.L_x_1:


//--------------------- .nv.shared.reserved.0     --------------------------
	.section	.nv.shared.reserved.0,"aw",@nobits
	.weak		__nv_reservedSMEM_offset_0_alias
	.size		__nv_reservedSMEM_offset_0_alias, 0, 64
	.other		__nv_reservedSMEM_offset_0_alias,@"STO_CUDA_RESERVED_SHARED STV_DEFAULT"
__nv_reservedSMEM_offset_0_alias:
	.zero		0
	.zero		64


//--------------------- .nv.constant0._Z6kernelPhS_ --------------------------
	.section	.nv.constant0._Z6kernelPhS_,"a",@progbits
	.sectionflags	@""
	.align	4
.nv.constant0._Z6kernelPhS_:
	.zero		912


//--------------------- SYMBOLS --------------------------

	.type		.nv.reservedSmem.offset0,@object
	.size		.nv.reservedSmem.offset0,0x4
